//
// Generated by NVIDIA NVVM Compiler
//
// Compiler Build ID: CL-36424714
// Cuda compilation tools, release 13.0, V13.0.88
// Based on NVVM 20.0.0
//

.version 9.0
.target sm_100
.address_size 64

	// .globl	_Z18kernCalcStatisticsPj4dim3iPf

.visible .entry _Z18kernCalcStatisticsPj4dim3iPf(
	.param .u64 .ptr .align 1 _Z18kernCalcStatisticsPj4dim3iPf_param_0,
	.param .align 4 .b8 _Z18kernCalcStatisticsPj4dim3iPf_param_1[12],
	.param .u32 _Z18kernCalcStatisticsPj4dim3iPf_param_2,
	.param .u64 .ptr .align 1 _Z18kernCalcStatisticsPj4dim3iPf_param_3
)
{


	ret;

}
	// .globl	_Z18kernCalcMeanMaxMinPj4dim3iPfS_S_
.visible .entry _Z18kernCalcMeanMaxMinPj4dim3iPfS_S_(
	.param .u64 .ptr .align 1 _Z18kernCalcMeanMaxMinPj4dim3iPfS_S__param_0,
	.param .align 4 .b8 _Z18kernCalcMeanMaxMinPj4dim3iPfS_S__param_1[12],
	.param .u32 _Z18kernCalcMeanMaxMinPj4dim3iPfS_S__param_2,
	.param .u64 .ptr .align 1 _Z18kernCalcMeanMaxMinPj4dim3iPfS_S__param_3,
	.param .u64 .ptr .align 1 _Z18kernCalcMeanMaxMinPj4dim3iPfS_S__param_4,
	.param .u64 .ptr .align 1 _Z18kernCalcMeanMaxMinPj4dim3iPfS_S__param_5
)
{


	ret;

}


// ===== COMPILED SASS (sm_100) =====

	.target	sm_100

	.elftype	@"ET_EXEC"


//--------------------- .note.nv.tkinfo           --------------------------
	.section	.note.nv.tkinfo,"",@"SHT_NOTE"
	.sectionflags	@"SHF_NOTE_NV_TKINFO"
	.tkinfo
        /*0018*/ 	.word	0x00000002
        /*0030*/ 	.string	""
        /*0030*/ 	.string	"ptxas"
        /*0030*/ 	.string	"Cuda compilation tools, release 13.0, V13.0.88"
        /*0030*/ 	.string	"Build cuda_13.0.r13.0/compiler.36424714_0"
        /*0030*/ 	.string	"-arch sm_100 -m 64 "



//--------------------- .note.nv.cuinfo           --------------------------
	.section	.note.nv.cuinfo,"",@"SHT_NOTE"
	.sectionflags	@"SHF_NOTE_NV_CUINFO"
        /*0018*/ 	.short	0x0002
        /*001a*/ 	.short	0x0064
        /*001c*/ 	.short	0x0082
	.zero		2


//--------------------- .nv.info                  --------------------------
	.section	.nv.info,"",@"SHT_CUDA_INFO"
	.align	4


	//----- nvinfo : EIATTR_REGCOUNT
	.align		4
        /*0000*/ 	.byte	0x04, 0x2f
        /*0002*/ 	.short	(.L_1 - .L_0)
	.align		4
.L_0:
        /*0004*/ 	.word	index@(_Z18kernCalcStatisticsPj4dim3iPf)
        /*0008*/ 	.word	0x00000004


	//----- nvinfo : EIATTR_FRAME_SIZE
	.align		4
.L_1:
        /*000c*/ 	.byte	0x04, 0x11
        /*000e*/ 	.short	(.L_3 - .L_2)
	.align		4
.L_2:
        /*0010*/ 	.word	index@(_Z18kernCalcStatisticsPj4dim3iPf)
        /*0014*/ 	.word	0x00000000


	//----- nvinfo : EIATTR_REGCOUNT
	.align		4
.L_3:
        /*0018*/ 	.byte	0x04, 0x2f
        /*001a*/ 	.short	(.L_5 - .L_4)
	.align		4
.L_4:
        /*001c*/ 	.word	index@(_Z18kernCalcMeanMaxMinPj4dim3iPfS_S_)
        /*0020*/ 	.word	0x00000004


	//----- nvinfo : EIATTR_FRAME_SIZE
	.align		4
.L_5:
        /*0024*/ 	.byte	0x04, 0x11
        /*0026*/ 	.short	(.L_7 - .L_6)
	.align		4
.L_6:
        /*0028*/ 	.word	index@(_Z18kernCalcMeanMaxMinPj4dim3iPfS_S_)
        /*002c*/ 	.word	0x00000000


	//----- nvinfo : EIATTR_MIN_STACK_SIZE
	.align		4
.L_7:
        /*0030*/ 	.byte	0x04, 0x12
        /*0032*/ 	.short	(.L_9 - .L_8)
	.align		4
.L_8:
        /*0034*/ 	.word	index@(_Z18kernCalcMeanMaxMinPj4dim3iPfS_S_)
        /*0038*/ 	.word	0x00000000


	//----- nvinfo : EIATTR_MIN_STACK_SIZE
	.align		4
.L_9:
        /*003c*/ 	.byte	0x04, 0x12
        /*003e*/ 	.short	(.L_11 - .L_10)
	.align		4
.L_10:
        /*0040*/ 	.word	index@(_Z18kernCalcStatisticsPj4dim3iPf)
        /*0044*/ 	.word	0x00000000
.L_11:


//--------------------- .nv.compat                --------------------------
	.section	.nv.compat,"",@"SHT_CUDA_COMPAT_INFO"
	.align	4
        /*0000*/ 	.byte	0x02, 0x09, 0x00, 0x00, 0x02, 0x02, 0x01, 0x00, 0x02, 0x05, 0x05, 0x00, 0x03, 0x07, 0x01, 0x01
        /*0010*/ 	.byte	0x02, 0x03, 0x00, 0x00, 0x02, 0x06, 0x01, 0x00, 0x04, 0x0b, 0x08, 0x00, 0x09, 0x00, 0x00, 0x00
        /*0020*/ 	.byte	0x00, 0x00, 0x00, 0x00


//--------------------- .nv.info._Z18kernCalcMeanMaxMinPj4dim3iPfS_S_ --------------------------
	.section	.nv.info._Z18kernCalcMeanMaxMinPj4dim3iPfS_S_,"",@"SHT_CUDA_INFO"
	.sectionflags	@""
	.align	4


	//----- nvinfo : EIATTR_CUDA_API_VERSION
	.align		4
        /*0000*/ 	.byte	0x04, 0x37
        /*0002*/ 	.short	(.L_13 - .L_12)
.L_12:
        /*0004*/ 	.word	0x00000082


	//----- nvinfo : EIATTR_KPARAM_INFO
	.align		4
.L_13:
        /*0008*/ 	.byte	0x04, 0x17
        /*000a*/ 	.short	(.L_15 - .L_14)
.L_14:
        /*000c*/ 	.word	0x00000000
        /*0010*/ 	.short	0x0005
        /*0012*/ 	.short	0x0028
        /*0014*/ 	.byte	0x00, 0xf5, 0x21, 0x00


	//----- nvinfo : EIATTR_KPARAM_INFO
	.align		4
.L_15:
        /*0018*/ 	.byte	0x04, 0x17
        /*001a*/ 	.short	(.L_17 - .L_16)
.L_16:
        /*001c*/ 	.word	0x00000000
        /*0020*/ 	.short	0x0004
        /*0022*/ 	.short	0x0020
        /*0024*/ 	.byte	0x00, 0xf5, 0x21, 0x00


	//----- nvinfo : EIATTR_KPARAM_INFO
	.align		4
.L_17:
        /*0028*/ 	.byte	0x04, 0x17
        /*002a*/ 	.short	(.L_19 - .L_18)
.L_18:
        /*002c*/ 	.word	0x00000000
        /*0030*/ 	.short	0x0003
        /*0032*/ 	.short	0x0018
        /*0034*/ 	.byte	0x00, 0xf5, 0x21, 0x00


	//----- nvinfo : EIATTR_KPARAM_INFO
	.align		4
.L_19:
        /*0038*/ 	.byte	0x04, 0x17
        /*003a*/ 	.short	(.L_21 - .L_20)
.L_20:
        /*003c*/ 	.word	0x00000000
        /*0040*/ 	.short	0x0002
        /*0042*/ 	.short	0x0014
        /*0044*/ 	.byte	0x00, 0xf0, 0x11, 0x00


	//----- nvinfo : EIATTR_KPARAM_INFO
	.align		4
.L_21:
        /*0048*/ 	.byte	0x04, 0x17
        /*004a*/ 	.short	(.L_23 - .L_22)
.L_22:
        /*004c*/ 	.word	0x00000000
        /*0050*/ 	.short	0x0001
        /*0052*/ 	.short	0x0008
        /*0054*/ 	.byte	0x00, 0xf0, 0x31, 0x00


	//----- nvinfo : EIATTR_KPARAM_INFO
	.align		4
.L_23:
        /*0058*/ 	.byte	0x04, 0x17
        /*005a*/ 	.short	(.L_25 - .L_24)
.L_24:
        /*005c*/ 	.word	0x00000000
        /*0060*/ 	.short	0x0000
        /*0062*/ 	.short	0x0000
        /*0064*/ 	.byte	0x00, 0xf5, 0x21, 0x00


	//----- nvinfo : EIATTR_SPARSE_MMA_MASK
	.align		4
.L_25:
        /*0068*/ 	.byte	0x03, 0x50
        /*006a*/ 	.short	0x0000


	//----- nvinfo : EIATTR_MAXREG_COUNT
	.align		4
        /*006c*/ 	.byte	0x03, 0x1b
        /*006e*/ 	.short	0x00ff


	//----- nvinfo : EIATTR_MERCURY_ISA_VERSION
	.align		4
        /*0070*/ 	.byte	0x03, 0x5f
        /*0072*/ 	.short	0x0101


	//----- nvinfo : EIATTR_VRC_CTA_INIT_COUNT
	.align		4
        /*0074*/ 	.byte	0x02, 0x4a
	.zero		1
	.zero		1


	//----- nvinfo : EIATTR_EXIT_INSTR_OFFSETS
	.align		4
        /*0078*/ 	.byte	0x04, 0x1c
        /*007a*/ 	.short	(.L_27 - .L_26)


	//   ....[0]....
.L_26:
        /*007c*/ 	.word	0x00000010


	//----- nvinfo : EIATTR_CBANK_PARAM_SIZE
	.align		4
.L_27:
        /*0080*/ 	.byte	0x03, 0x19
        /*0082*/ 	.short	0x0030


	//----- nvinfo : EIATTR_PARAM_CBANK
	.align		4
        /*0084*/ 	.byte	0x04, 0x0a
        /*0086*/ 	.short	(.L_29 - .L_28)
	.align		4
.L_28:
        /*0088*/ 	.word	index@(.nv.constant0._Z18kernCalcMeanMaxMinPj4dim3iPfS_S_)
        /*008c*/ 	.short	0x0380
        /*008e*/ 	.short	0x0030


	//----- nvinfo : EIATTR_SW_WAR
	.align		4
.L_29:
        /*0090*/ 	.byte	0x04, 0x36
        /*0092*/ 	.short	(.L_31 - .L_30)
.L_30:
        /*0094*/ 	.word	0x00000008
.L_31:


//--------------------- .nv.info._Z18kernCalcStatisticsPj4dim3iPf --------------------------
	.section	.nv.info._Z18kernCalcStatisticsPj4dim3iPf,"",@"SHT_CUDA_INFO"
	.sectionflags	@""
	.align	4


	//----- nvinfo : EIATTR_CUDA_API_VERSION
	.align		4
        /*0000*/ 	.byte	0x04, 0x37
        /*0002*/ 	.short	(.L_33 - .L_32)
.L_32:
        /*0004*/ 	.word	0x00000082


	//----- nvinfo : EIATTR_KPARAM_INFO
	.align		4
.L_33:
        /*0008*/ 	.byte	0x04, 0x17
        /*000a*/ 	.short	(.L_35 - .L_34)
.L_34:
        /*000c*/ 	.word	0x00000000
        /*0010*/ 	.short	0x0003
        /*0012*/ 	.short	0x0018
        /*0014*/ 	.byte	0x00, 0xf5, 0x21, 0x00


	//----- nvinfo : EIATTR_KPARAM_INFO
	.align		4
.L_35:
        /*0018*/ 	.byte	0x04, 0x17
        /*001a*/ 	.short	(.L_37 - .L_36)
.L_36:
        /*001c*/ 	.word	0x00000000
        /*0020*/ 	.short	0x0002
        /*0022*/ 	.short	0x0014
        /*0024*/ 	.byte	0x00, 0xf0, 0x11, 0x00


	//----- nvinfo : EIATTR_KPARAM_INFO
	.align		4
.L_37:
        /*0028*/ 	.byte	0x04, 0x17
        /*002a*/ 	.short	(.L_39 - .L_38)
.L_38:
        /*002c*/ 	.word	0x00000000
        /*0030*/ 	.short	0x0001
        /*0032*/ 	.short	0x0008
        /*0034*/ 	.byte	0x00, 0xf0, 0x31, 0x00


	//----- nvinfo : EIATTR_KPARAM_INFO
	.align		4
.L_39:
        /*0038*/ 	.byte	0x04, 0x17
        /*003a*/ 	.short	(.L_41 - .L_40)
.L_40:
        /*003c*/ 	.word	0x00000000
        /*0040*/ 	.short	0x0000
        /*0042*/ 	.short	0x0000
        /*0044*/ 	.byte	0x00, 0xf5, 0x21, 0x00


	//----- nvinfo : EIATTR_SPARSE_MMA_MASK
	.align		4
.L_41:
        /*0048*/ 	.byte	0x03, 0x50
        /*004a*/ 	.short	0x0000


	//----- nvinfo : EIATTR_MAXREG_COUNT
	.align		4
        /*004c*/ 	.byte	0x03, 0x1b
        /*004e*/ 	.short	0x00ff


	//----- nvinfo : EIATTR_MERCURY_ISA_VERSION
	.align		4
        /*0050*/ 	.byte	0x03, 0x5f
        /*0052*/ 	.short	0x0101


	//----- nvinfo : EIATTR_VRC_CTA_INIT_COUNT
	.align		4
        /*0054*/ 	.byte	0x02, 0x4a
	.zero		1
	.zero		1


	//----- nvinfo : EIATTR_EXIT_INSTR_OFFSETS
	.align		4
        /*0058*/ 	.byte	0x04, 0x1c
        /*005a*/ 	.short	(.L_43 - .L_42)


	//   ....[0]....
.L_42:
        /*005c*/ 	.word	0x00000010


	//----- nvinfo : EIATTR_CBANK_PARAM_SIZE
	.align		4
.L_43:
        /*0060*/ 	.byte	0x03, 0x19
        /*0062*/ 	.short	0x0020


	//----- nvinfo : EIATTR_PARAM_CBANK
	.align		4
        /*0064*/ 	.byte	0x04, 0x0a
        /*0066*/ 	.short	(.L_45 - .L_44)
	.align		4
.L_44:
        /*0068*/ 	.word	index@(.nv.constant0._Z18kernCalcStatisticsPj4dim3iPf)
        /*006c*/ 	.short	0x0380
        /*006e*/ 	.short	0x0020


	//----- nvinfo : EIATTR_SW_WAR
	.align		4
.L_45:
        /*0070*/ 	.byte	0x04, 0x36
        /*0072*/ 	.short	(.L_47 - .L_46)
.L_46:
        /*0074*/ 	.word	0x00000008
.L_47:


//--------------------- .nv.callgraph             --------------------------
	.section	.nv.callgraph,"",@"SHT_CUDA_CALLGRAPH"
	.align	4
	.sectionentsize	8
	.align		4
        /*0000*/ 	.word	0x00000000
	.align		4
        /*0004*/ 	.word	0xffffffff
	.align		4
        /*0008*/ 	.word	0x00000000
	.align		4
        /*000c*/ 	.word	0xfffffffe
	.align		4
        /*0010*/ 	.word	0x00000000
	.align		4
        /*0014*/ 	.word	0xfffffffd
	.align		4
        /*0018*/ 	.word	0x00000000
	.align		4
        /*001c*/ 	.word	0xfffffffc


//--------------------- .text._Z18kernCalcMeanMaxMinPj4dim3iPfS_S_ --------------------------
	.section	.text._Z18kernCalcMeanMaxMinPj4dim3iPfS_S_,"ax",@progbits
	.align	128
        .global         _Z18kernCalcMeanMaxMinPj4dim3iPfS_S_
        .type           _Z18kernCalcMeanMaxMinPj4dim3iPfS_S_,@function
        .size           _Z18kernCalcMeanMaxMinPj4dim3iPfS_S_,(.L_x_2 - _Z18kernCalcMeanMaxMinPj4dim3iPfS_S_)
        .other          _Z18kernCalcMeanMaxMinPj4dim3iPfS_S_,@"STO_CUDA_ENTRY STV_DEFAULT"
_Z18kernCalcMeanMaxMinPj4dim3iPfS_S_:
.text._Z18kernCalcMeanMaxMinPj4dim3iPfS_S_:
[----:B------:R-:W-:Y:S01]  /*0000*/  LDC R1, c[0x0][0x37c] ;  /* 0x0000df00ff017b82 */ /* 0x000fe20000000800 */
[----:B------:R-:W-:Y:S05]  /*0010*/  EXIT ;  /* 0x000000000000794d */ /* 0x000fea0003800000 */
.L_x_0:
[----:B------:R-:W-:-:S00]  /*0020*/  BRA `(.L_x_0) ;  /* 0xfffffffc00fc7947 */ /* 0x000fc0000383ffff */
[----:B------:R-:W-:-:S00]  /*0030*/  NOP ;  /* 0x0000000000007918 */ /* 0x000fc00000000000 */
        /* <DEDUP_REMOVED lines=12> */
.L_x_2:


//--------------------- .text._Z18kernCalcStatisticsPj4dim3iPf --------------------------
	.section	.text._Z18kernCalcStatisticsPj4dim3iPf,"ax",@progbits
	.align	128
        .global         _Z18kernCalcStatisticsPj4dim3iPf
        .type           _Z18kernCalcStatisticsPj4dim3iPf,@function
        .size           _Z18kernCalcStatisticsPj4dim3iPf,(.L_x_3 - _Z18kernCalcStatisticsPj4dim3iPf)
        .other          _Z18kernCalcStatisticsPj4dim3iPf,@"STO_CUDA_ENTRY STV_DEFAULT"
_Z18kernCalcStatisticsPj4dim3iPf:
.text._Z18kernCalcStatisticsPj4dim3iPf:
[----:B------:R-:W-:Y:S01]  /*0000*/  LDC R1, c[0x0][0x37c] ;  /* 0x0000df00ff017b82 */ /* 0x000fe20000000800 */
[----:B------:R-:W-:Y:S05]  /*0010*/  EXIT ;  /* 0x000000000000794d */ /* 0x000fea0003800000 */
.L_x_1:
        /* <DEDUP_REMOVED lines=14> */
.L_x_3:


//--------------------- .nv.shared.reserved.0     --------------------------
	.section	.nv.shared.reserved.0,"aw",@nobits
	.weak		__nv_reservedSMEM_offset_0_alias
	.size		__nv_reservedSMEM_offset_0_alias, 0, 64
	.other		__nv_reservedSMEM_offset_0_alias,@"STO_CUDA_RESERVED_SHARED STV_DEFAULT"
__nv_reservedSMEM_offset_0_alias:
	.zero		0
	.zero		64


//--------------------- .nv.constant0._Z18kernCalcMeanMaxMinPj4dim3iPfS_S_ --------------------------
	.section	.nv.constant0._Z18kernCalcMeanMaxMinPj4dim3iPfS_S_,"a",@progbits
	.sectionflags	@""
	.align	4
.nv.constant0._Z18kernCalcMeanMaxMinPj4dim3iPfS_S_:
	.zero		944


//--------------------- .nv.constant0._Z18kernCalcStatisticsPj4dim3iPf --------------------------
	.section	.nv.constant0._Z18kernCalcStatisticsPj4dim3iPf,"a",@progbits
	.sectionflags	@""
	.align	4
.nv.constant0._Z18kernCalcStatisticsPj4dim3iPf:
	.zero		928


//--------------------- SYMBOLS --------------------------

	.type		.nv.reservedSmem.offset0,@object
	.size		.nv.reservedSmem.offset0,0x4
